//
// Generated by NVIDIA NVVM Compiler
//
// Compiler Build ID: CL-36424714
// Cuda compilation tools, release 13.0, V13.0.88
// Based on NVVM 20.0.0
//

.version 9.0
.target sm_100
.address_size 64

	// .globl	stochasticGradientDescentKernel

.visible .entry stochasticGradientDescentKernel(
	.param .u32 stochasticGradientDescentKernel_param_0,
	.param .f32 stochasticGradientDescentKernel_param_1,
	.param .u64 .ptr .align 1 stochasticGradientDescentKernel_param_2,
	.param .u32 stochasticGradientDescentKernel_param_3,
	.param .u64 .ptr .align 1 stochasticGradientDescentKernel_param_4,
	.param .f32 stochasticGradientDescentKernel_param_5,
	.param .u64 .ptr .align 1 stochasticGradientDescentKernel_param_6
)
{
	.reg .pred 	%p<11>;
	.reg .b32 	%r<38>;
	.reg .b32 	%f<64>;
	.reg .b64 	%rd<27>;

	ld.param.u32 	%r19, [stochasticGradientDescentKernel_param_0];
	ld.param.f32 	%f2, [stochasticGradientDescentKernel_param_1];
	ld.param.u64 	%rd5, [stochasticGradientDescentKernel_param_2];
	ld.param.u32 	%r20, [stochasticGradientDescentKernel_param_3];
	ld.param.u64 	%rd6, [stochasticGradientDescentKernel_param_4];
	ld.param.f32 	%f3, [stochasticGradientDescentKernel_param_5];
	ld.param.u64 	%rd7, [stochasticGradientDescentKernel_param_6];
	cvta.to.global.u64 	%rd1, %rd6;
	cvta.to.global.u64 	%rd2, %rd7;
	mov.u32 	%r21, %tid.x;
	mul.lo.s32 	%r1, %r19, %r21;
	setp.ge.s32 	%p1, %r1, %r20;
	@%p1 bra 	$L__BB0_13;
	cvta.to.global.u64 	%rd8, %rd5;
	mov.u32 	%r22, %ctaid.x;
	mul.wide.u32 	%rd9, %r22, 4;
	add.s64 	%rd10, %rd8, %rd9;
	ld.global.u32 	%r23, [%rd10];
	mad.lo.s32 	%r2, %r20, %r22, %r1;
	mad.lo.s32 	%r3, %r23, %r20, %r1;
	setp.lt.s32 	%p2, %r19, 1;
	@%p2 bra 	$L__BB0_13;
	mul.f32 	%f1, %f2, %f3;
	and.b32  	%r4, %r19, 7;
	setp.lt.u32 	%p3, %r19, 8;
	mov.b32 	%r36, 0;
	@%p3 bra 	$L__BB0_5;
	and.b32  	%r36, %r19, 2147483640;
	neg.s32 	%r34, %r36;
	add.s64 	%rd3, %rd2, 16;
	add.s64 	%rd4, %rd1, 16;
	mov.u32 	%r32, %r3;
	mov.u32 	%r33, %r2;
$L__BB0_4:
	.pragma "nounroll";
	mul.wide.s32 	%rd11, %r33, 4;
	add.s64 	%rd12, %rd3, %rd11;
	mul.wide.s32 	%rd13, %r32, 4;
	add.s64 	%rd14, %rd4, %rd13;
	ld.global.f32 	%f4, [%rd12+-16];
	mul.f32 	%f5, %f1, %f4;
	ld.global.f32 	%f6, [%rd14+-16];
	sub.f32 	%f7, %f6, %f5;
	st.global.f32 	[%rd14+-16], %f7;
	ld.global.f32 	%f8, [%rd12+-12];
	mul.f32 	%f9, %f1, %f8;
	ld.global.f32 	%f10, [%rd14+-12];
	sub.f32 	%f11, %f10, %f9;
	st.global.f32 	[%rd14+-12], %f11;
	ld.global.f32 	%f12, [%rd12+-8];
	mul.f32 	%f13, %f1, %f12;
	ld.global.f32 	%f14, [%rd14+-8];
	sub.f32 	%f15, %f14, %f13;
	st.global.f32 	[%rd14+-8], %f15;
	ld.global.f32 	%f16, [%rd12+-4];
	mul.f32 	%f17, %f1, %f16;
	ld.global.f32 	%f18, [%rd14+-4];
	sub.f32 	%f19, %f18, %f17;
	st.global.f32 	[%rd14+-4], %f19;
	ld.global.f32 	%f20, [%rd12];
	mul.f32 	%f21, %f1, %f20;
	ld.global.f32 	%f22, [%rd14];
	sub.f32 	%f23, %f22, %f21;
	st.global.f32 	[%rd14], %f23;
	ld.global.f32 	%f24, [%rd12+4];
	mul.f32 	%f25, %f1, %f24;
	ld.global.f32 	%f26, [%rd14+4];
	sub.f32 	%f27, %f26, %f25;
	st.global.f32 	[%rd14+4], %f27;
	ld.global.f32 	%f28, [%rd12+8];
	mul.f32 	%f29, %f1, %f28;
	ld.global.f32 	%f30, [%rd14+8];
	sub.f32 	%f31, %f30, %f29;
	st.global.f32 	[%rd14+8], %f31;
	ld.global.f32 	%f32, [%rd12+12];
	mul.f32 	%f33, %f1, %f32;
	ld.global.f32 	%f34, [%rd14+12];
	sub.f32 	%f35, %f34, %f33;
	st.global.f32 	[%rd14+12], %f35;
	add.s32 	%r34, %r34, 8;
	add.s32 	%r33, %r33, 8;
	add.s32 	%r32, %r32, 8;
	setp.ne.s32 	%p4, %r34, 0;
	@%p4 bra 	$L__BB0_4;
$L__BB0_5:
	setp.eq.s32 	%p5, %r4, 0;
	@%p5 bra 	$L__BB0_13;
	and.b32  	%r14, %r19, 3;
	setp.lt.u32 	%p6, %r4, 4;
	@%p6 bra 	$L__BB0_8;
	add.s32 	%r25, %r2, %r36;
	mul.wide.s32 	%rd15, %r25, 4;
	add.s64 	%rd16, %rd2, %rd15;
	ld.global.f32 	%f36, [%rd16];
	mul.f32 	%f37, %f1, %f36;
	add.s32 	%r26, %r3, %r36;
	mul.wide.s32 	%rd17, %r26, 4;
	add.s64 	%rd18, %rd1, %rd17;
	ld.global.f32 	%f38, [%rd18];
	sub.f32 	%f39, %f38, %f37;
	st.global.f32 	[%rd18], %f39;
	ld.global.f32 	%f40, [%rd16+4];
	mul.f32 	%f41, %f1, %f40;
	ld.global.f32 	%f42, [%rd18+4];
	sub.f32 	%f43, %f42, %f41;
	st.global.f32 	[%rd18+4], %f43;
	ld.global.f32 	%f44, [%rd16+8];
	mul.f32 	%f45, %f1, %f44;
	ld.global.f32 	%f46, [%rd18+8];
	sub.f32 	%f47, %f46, %f45;
	st.global.f32 	[%rd18+8], %f47;
	ld.global.f32 	%f48, [%rd16+12];
	mul.f32 	%f49, %f1, %f48;
	ld.global.f32 	%f50, [%rd18+12];
	sub.f32 	%f51, %f50, %f49;
	st.global.f32 	[%rd18+12], %f51;
	add.s32 	%r36, %r36, 4;
$L__BB0_8:
	setp.eq.s32 	%p7, %r14, 0;
	@%p7 bra 	$L__BB0_13;
	setp.eq.s32 	%p8, %r14, 1;
	@%p8 bra 	$L__BB0_11;
	add.s32 	%r27, %r2, %r36;
	mul.wide.s32 	%rd19, %r27, 4;
	add.s64 	%rd20, %rd2, %rd19;
	ld.global.f32 	%f52, [%rd20];
	mul.f32 	%f53, %f1, %f52;
	add.s32 	%r28, %r3, %r36;
	mul.wide.s32 	%rd21, %r28, 4;
	add.s64 	%rd22, %rd1, %rd21;
	ld.global.f32 	%f54, [%rd22];
	sub.f32 	%f55, %f54, %f53;
	st.global.f32 	[%rd22], %f55;
	ld.global.f32 	%f56, [%rd20+4];
	mul.f32 	%f57, %f1, %f56;
	ld.global.f32 	%f58, [%rd22+4];
	sub.f32 	%f59, %f58, %f57;
	st.global.f32 	[%rd22+4], %f59;
	add.s32 	%r36, %r36, 2;
$L__BB0_11:
	and.b32  	%r29, %r19, 1;
	setp.eq.b32 	%p9, %r29, 1;
	not.pred 	%p10, %p9;
	@%p10 bra 	$L__BB0_13;
	add.s32 	%r30, %r2, %r36;
	mul.wide.s32 	%rd23, %r30, 4;
	add.s64 	%rd24, %rd2, %rd23;
	ld.global.f32 	%f60, [%rd24];
	mul.f32 	%f61, %f1, %f60;
	add.s32 	%r31, %r3, %r36;
	mul.wide.s32 	%rd25, %r31, 4;
	add.s64 	%rd26, %rd1, %rd25;
	ld.global.f32 	%f62, [%rd26];
	sub.f32 	%f63, %f62, %f61;
	st.global.f32 	[%rd26], %f63;
$L__BB0_13:
	ret;

}


// ===== COMPILED SASS (sm_100) =====

	.target	sm_100

	.elftype	@"ET_EXEC"


//--------------------- .note.nv.tkinfo           --------------------------
	.section	.note.nv.tkinfo,"",@"SHT_NOTE"
	.sectionflags	@"SHF_NOTE_NV_TKINFO"
	.tkinfo
        /*0018*/ 	.word	0x00000002
        /*0030*/ 	.string	""
        /*0030*/ 	.string	"ptxas"
        /*0030*/ 	.string	"Cuda compilation tools, release 13.0, V13.0.88"
        /*0030*/ 	.string	"Build cuda_13.0.r13.0/compiler.36424714_0"
        /*0030*/ 	.string	"-arch sm_100 -m 64 "



//--------------------- .note.nv.cuinfo           --------------------------
	.section	.note.nv.cuinfo,"",@"SHT_NOTE"
	.sectionflags	@"SHF_NOTE_NV_CUINFO"
        /*0018*/ 	.short	0x0002
        /*001a*/ 	.short	0x0064
        /*001c*/ 	.short	0x0082
	.zero		2


//--------------------- .nv.info                  --------------------------
	.section	.nv.info,"",@"SHT_CUDA_INFO"
	.align	4


	//----- nvinfo : EIATTR_REGCOUNT
	.align		4
        /*0000*/ 	.byte	0x04, 0x2f
        /*0002*/ 	.short	(.L_1 - .L_0)
	.align		4
.L_0:
        /*0004*/ 	.word	index@(stochasticGradientDescentKernel)
        /*0008*/ 	.word	0x00000018


	//----- nvinfo : EIATTR_FRAME_SIZE
	.align		4
.L_1:
        /*000c*/ 	.byte	0x04, 0x11
        /*000e*/ 	.short	(.L_3 - .L_2)
	.align		4
.L_2:
        /*0010*/ 	.word	index@(stochasticGradientDescentKernel)
        /*0014*/ 	.word	0x00000000


	//----- nvinfo : EIATTR_MIN_STACK_SIZE
	.align		4
.L_3:
        /*0018*/ 	.byte	0x04, 0x12
        /*001a*/ 	.short	(.L_5 - .L_4)
	.align		4
.L_4:
        /*001c*/ 	.word	index@(stochasticGradientDescentKernel)
        /*0020*/ 	.word	0x00000000
.L_5:


//--------------------- .nv.compat                --------------------------
	.section	.nv.compat,"",@"SHT_CUDA_COMPAT_INFO"
	.align	4
        /*0000*/ 	.byte	0x02, 0x09, 0x00, 0x00, 0x02, 0x02, 0x01, 0x00, 0x02, 0x05, 0x05, 0x00, 0x03, 0x07, 0x01, 0x01
        /*0010*/ 	.byte	0x02, 0x03, 0x00, 0x00, 0x02, 0x06, 0x01, 0x00, 0x04, 0x0b, 0x08, 0x00, 0x09, 0x00, 0x00, 0x00
        /*0020*/ 	.byte	0x00, 0x00, 0x00, 0x00


//--------------------- .nv.info.stochasticGradientDescentKernel --------------------------
	.section	.nv.info.stochasticGradientDescentKernel,"",@"SHT_CUDA_INFO"
	.sectionflags	@""
	.align	4


	//----- nvinfo : EIATTR_CUDA_API_VERSION
	.align		4
        /*0000*/ 	.byte	0x04, 0x37
        /*0002*/ 	.short	(.L_7 - .L_6)
.L_6:
        /*0004*/ 	.word	0x00000082


	//----- nvinfo : EIATTR_KPARAM_INFO
	.align		4
.L_7:
        /*0008*/ 	.byte	0x04, 0x17
        /*000a*/ 	.short	(.L_9 - .L_8)
.L_8:
        /*000c*/ 	.word	0x00000000
        /*0010*/ 	.short	0x0006
        /*0012*/ 	.short	0x0028
        /*0014*/ 	.byte	0x00, 0xf5, 0x21, 0x00


	//----- nvinfo : EIATTR_KPARAM_INFO
	.align		4
.L_9:
        /*0018*/ 	.byte	0x04, 0x17
        /*001a*/ 	.short	(.L_11 - .L_10)
.L_10:
        /*001c*/ 	.word	0x00000000
        /*0020*/ 	.short	0x0005
        /*0022*/ 	.short	0x0020
        /*0024*/ 	.byte	0x00, 0xf0, 0x11, 0x00


	//----- nvinfo : EIATTR_KPARAM_INFO
	.align		4
.L_11:
        /*0028*/ 	.byte	0x04, 0x17
        /*002a*/ 	.short	(.L_13 - .L_12)
.L_12:
        /*002c*/ 	.word	0x00000000
        /*0030*/ 	.short	0x0004
        /*0032*/ 	.short	0x0018
        /*0034*/ 	.byte	0x00, 0xf5, 0x21, 0x00


	//----- nvinfo : EIATTR_KPARAM_INFO
	.align		4
.L_13:
        /*0038*/ 	.byte	0x04, 0x17
        /*003a*/ 	.short	(.L_15 - .L_14)
.L_14:
        /*003c*/ 	.word	0x00000000
        /*0040*/ 	.short	0x0003
        /*0042*/ 	.short	0x0010
        /*0044*/ 	.byte	0x00, 0xf0, 0x11, 0x00


	//----- nvinfo : EIATTR_KPARAM_INFO
	.align		4
.L_15:
        /*0048*/ 	.byte	0x04, 0x17
        /*004a*/ 	.short	(.L_17 - .L_16)
.L_16:
        /*004c*/ 	.word	0x00000000
        /*0050*/ 	.short	0x0002
        /*0052*/ 	.short	0x0008
        /*0054*/ 	.byte	0x00, 0xf5, 0x21, 0x00


	//----- nvinfo : EIATTR_KPARAM_INFO
	.align		4
.L_17:
        /*0058*/ 	.byte	0x04, 0x17
        /*005a*/ 	.short	(.L_19 - .L_18)
.L_18:
        /*005c*/ 	.word	0x00000000
        /*0060*/ 	.short	0x0001
        /*0062*/ 	.short	0x0004
        /*0064*/ 	.byte	0x00, 0xf0, 0x11, 0x00


	//----- nvinfo : EIATTR_KPARAM_INFO
	.align		4
.L_19:
        /*0068*/ 	.byte	0x04, 0x17
        /*006a*/ 	.short	(.L_21 - .L_20)
.L_20:
        /*006c*/ 	.word	0x00000000
        /*0070*/ 	.short	0x0000
        /*0072*/ 	.short	0x0000
        /*0074*/ 	.byte	0x00, 0xf0, 0x11, 0x00


	//----- nvinfo : EIATTR_SPARSE_MMA_MASK
	.align		4
.L_21:
        /*0078*/ 	.byte	0x03, 0x50
        /*007a*/ 	.short	0x0000


	//----- nvinfo : EIATTR_MAXREG_COUNT
	.align		4
        /*007c*/ 	.byte	0x03, 0x1b
        /*007e*/ 	.short	0x00ff


	//----- nvinfo : EIATTR_MERCURY_ISA_VERSION
	.align		4
        /*0080*/ 	.byte	0x03, 0x5f
        /*0082*/ 	.short	0x0101


	//----- nvinfo : EIATTR_VRC_CTA_INIT_COUNT
	.align		4
        /*0084*/ 	.byte	0x02, 0x4a
	.zero		1
	.zero		1


	//----- nvinfo : EIATTR_EXIT_INSTR_OFFSETS
	.align		4
        /*0088*/ 	.byte	0x04, 0x1c
        /*008a*/ 	.short	(.L_23 - .L_22)


	//   ....[0]....
.L_22:
        /*008c*/ 	.word	0x00000060


	//   ....[1]....
        /*0090*/ 	.word	0x000000f0


	//   ....[2]....
        /*0094*/ 	.word	0x000004d0


	//   ....[3]....
        /*0098*/ 	.word	0x00000690


	//   ....[4]....
        /*009c*/ 	.word	0x000007d0


	//   ....[5]....
        /*00a0*/ 	.word	0x00000880


	//----- nvinfo : EIATTR_CBANK_PARAM_SIZE
	.align		4
.L_23:
        /*00a4*/ 	.byte	0x03, 0x19
        /*00a6*/ 	.short	0x0030


	//----- nvinfo : EIATTR_PARAM_CBANK
	.align		4
        /*00a8*/ 	.byte	0x04, 0x0a
        /*00aa*/ 	.short	(.L_25 - .L_24)
	.align		4
.L_24:
        /*00ac*/ 	.word	index@(.nv.constant0.stochasticGradientDescentKernel)
        /*00b0*/ 	.short	0x0380
        /*00b2*/ 	.short	0x0030


	//----- nvinfo : EIATTR_SW_WAR
	.align		4
.L_25:
        /*00b4*/ 	.byte	0x04, 0x36
        /*00b6*/ 	.short	(.L_27 - .L_26)
.L_26:
        /*00b8*/ 	.word	0x00000008
.L_27:


//--------------------- .nv.callgraph             --------------------------
	.section	.nv.callgraph,"",@"SHT_CUDA_CALLGRAPH"
	.align	4
	.sectionentsize	8
	.align		4
        /*0000*/ 	.word	0x00000000
	.align		4
        /*0004*/ 	.word	0xffffffff
	.align		4
        /*0008*/ 	.word	0x00000000
	.align		4
        /*000c*/ 	.word	0xfffffffe
	.align		4
        /*0010*/ 	.word	0x00000000
	.align		4
        /*0014*/ 	.word	0xfffffffd
	.align		4
        /*0018*/ 	.word	0x00000000
	.align		4
        /*001c*/ 	.word	0xfffffffc


//--------------------- .text.stochasticGradientDescentKernel --------------------------
	.section	.text.stochasticGradientDescentKernel,"ax",@progbits
	.align	128
        .global         stochasticGradientDescentKernel
        .type           stochasticGradientDescentKernel,@function
        .size           stochasticGradientDescentKernel,(.L_x_5 - stochasticGradientDescentKernel)
        .other          stochasticGradientDescentKernel,@"STO_CUDA_ENTRY STV_DEFAULT"
stochasticGradientDescentKernel:
.text.stochasticGradientDescentKernel:
[----:B------:R-:W-:Y:S01]  /*0000*/  LDC R1, c[0x0][0x37c] ;  /* 0x0000df00ff017b82 */ /* 0x000fe20000000800 */
[----:B------:R-:W0:Y:S07]  /*0010*/  S2R R0, SR_TID.X ;  /* 0x0000000000007919 */ /* 0x000e2e0000002100 */
[----:B------:R-:W0:Y:S01]  /*0020*/  LDC R5, c[0x0][0x380] ;  /* 0x0000e000ff057b82 */ /* 0x000e220000000800 */
[----:B------:R-:W1:Y:S01]  /*0030*/  LDCU UR4, c[0x0][0x390] ;  /* 0x00007200ff0477ac */ /* 0x000e620008000800 */
[----:B0-----:R-:W-:-:S05]  /*0040*/  IMAD R3, R0, R5, RZ ;  /* 0x0000000500037224 */ /* 0x001fca00078e02ff */
[----:B-1----:R-:W-:-:S13]  /*0050*/  ISETP.GE.AND P0, PT, R3, UR4, PT ;  /* 0x0000000403007c0c */ /* 0x002fda000bf06270 */
[----:B------:R-:W-:Y:S05]  /*0060*/  @P0 EXIT ;  /* 0x000000000000094d */ /* 0x000fea0003800000 */
[----:B------:R-:W0:Y:S01]  /*0070*/  S2R R2, SR_CTAID.X ;  /* 0x0000000000027919 */ /* 0x000e220000002500 */
[----:B------:R-:W0:Y:S01]  /*0080*/  LDC.64 R6, c[0x0][0x388] ;  /* 0x0000e200ff067b82 */ /* 0x000e220000000a00 */
[----:B------:R-:W1:Y:S01]  /*0090*/  LDCU.64 UR8, c[0x0][0x358] ;  /* 0x00006b00ff0877ac */ /* 0x000e620008000a00 */
[----:B0-----:R-:W-:-:S06]  /*00a0*/  IMAD.WIDE.U32 R6, R2, 0x4, R6 ;  /* 0x0000000402067825 */ /* 0x001fcc00078e0006 */
[----:B-1----:R-:W2:Y:S01]  /*00b0*/  LDG.E R6, desc[UR8][R6.64] ;  /* 0x0000000806067981 */ /* 0x002ea2000c1e1900 */
[----:B------:R-:W-:Y:S01]  /*00c0*/  ISETP.GE.AND P0, PT, R5, 0x1, PT ;  /* 0x000000010500780c */ /* 0x000fe20003f06270 */
[--C-:B------:R-:W-:Y:S02]  /*00d0*/  IMAD R2, R2, UR4, R3.reuse ;  /* 0x0000000402027c24 */ /* 0x100fe4000f8e0203 */
[----:B--2---:R-:W-:-:S10]  /*00e0*/  IMAD R3, R6, UR4, R3 ;  /* 0x0000000406037c24 */ /* 0x004fd4000f8e0203 */
[----:B------:R-:W-:Y:S05]  /*00f0*/  @!P0 EXIT ;  /* 0x000000000000894d */ /* 0x000fea0003800000 */
[----:B------:R-:W0:Y:S01]  /*0100*/  LDC R0, c[0x0][0x3a0] ;  /* 0x0000e800ff007b82 */ /* 0x000e220000000800 */
[----:B------:R-:W0:Y:S01]  /*0110*/  LDCU UR4, c[0x0][0x384] ;  /* 0x00007080ff0477ac */ /* 0x000e220008000800 */
[C---:B------:R-:W-:Y:S01]  /*0120*/  ISETP.GE.U32.AND P1, PT, R5.reuse, 0x8, PT ;  /* 0x000000080500780c */ /* 0x040fe20003f26070 */
[----:B------:R-:W-:Y:S01]  /*0130*/  HFMA2 R4, -RZ, RZ, 0, 0 ;  /* 0x00000000ff047431 */ /* 0x000fe200000001ff */
[----:B------:R-:W-:-:S04]  /*0140*/  LOP3.LUT R14, R5, 0x7, RZ, 0xc0, !PT ;  /* 0x00000007050e7812 */ /* 0x000fc800078ec0ff */
[----:B------:R-:W-:Y:S01]  /*0150*/  ISETP.NE.AND P0, PT, R14, RZ, PT ;  /* 0x000000ff0e00720c */ /* 0x000fe20003f05270 */
[----:B0-----:R-:W-:-:S06]  /*0160*/  FMUL R0, R0, UR4 ;  /* 0x0000000400007c20 */ /* 0x001fcc0008400000 */
[----:B------:R-:W-:Y:S06]  /*0170*/  @!P1 BRA `(.L_x_0) ;  /* 0x0000000000d49947 */ /* 0x000fec0003800000 */
[----:B------:R-:W0:Y:S01]  /*0180*/  LDCU.64 UR6, c[0x0][0x3a8] ;  /* 0x00007500ff0677ac */ /* 0x000e220008000a00 */
[----:B------:R-:W-:Y:S02]  /*0190*/  LOP3.LUT R4, R5, 0x7ffffff8, RZ, 0xc0, !PT ;  /* 0x7ffffff805047812 */ /* 0x000fe400078ec0ff */
[----:B------:R-:W-:Y:S01]  /*01a0*/  MOV R11, R3 ;  /* 0x00000003000b7202 */ /* 0x000fe20000000f00 */
[----:B------:R-:W1:Y:S01]  /*01b0*/  LDCU.64 UR4, c[0x0][0x398] ;  /* 0x00007300ff0477ac */ /* 0x000e620008000a00 */
[----:B------:R-:W-:Y:S02]  /*01c0*/  MOV R10, R2 ;  /* 0x00000002000a7202 */ /* 0x000fe40000000f00 */
[----:B------:R-:W-:Y:S01]  /*01d0*/  IADD3 R12, PT, PT, -R4, RZ, RZ ;  /* 0x000000ff040c7210 */ /* 0x000fe20007ffe1ff */
[----:B0-----:R-:W-:Y:S02]  /*01e0*/  UIADD3 UR6, UP0, UPT, UR6, 0x10, URZ ;  /* 0x0000001006067890 */ /* 0x001fe4000ff1e0ff */
[----:B-1----:R-:W-:-:S02]  /*01f0*/  UIADD3 UR4, UP1, UPT, UR4, 0x10, URZ ;  /* 0x0000001004047890 */ /* 0x002fc4000ff3e0ff */
[----:B------:R-:W-:Y:S02]  /*0200*/  UIADD3.X UR7, UPT, UPT, URZ, UR7, URZ, UP0, !UPT ;  /* 0x00000007ff077290 */ /* 0x000fe400087fe4ff */
[----:B------:R-:W-:-:S12]  /*0210*/  UIADD3.X UR5, UPT, UPT, URZ, UR5, URZ, UP1, !UPT ;  /* 0x00000005ff057290 */ /* 0x000fd80008ffe4ff */
.L_x_1:
[----:B------:R-:W-:Y:S02]  /*0220*/  MOV R6, UR6 ;  /* 0x0000000600067c02 */ /* 0x000fe40008000f00 */
[----:B------:R-:W-:Y:S02]  /*0230*/  MOV R7, UR7 ;  /* 0x0000000700077c02 */ /* 0x000fe40008000f00 */
[----:B0-----:R-:W-:Y:S02]  /*0240*/  MOV R8, UR4 ;  /* 0x0000000400087c02 */ /* 0x001fe40008000f00 */
[----:B------:R-:W-:Y:S01]  /*0250*/  MOV R9, UR5 ;  /* 0x0000000500097c02 */ /* 0x000fe20008000f00 */
[----:B------:R-:W-:-:S04]  /*0260*/  IMAD.WIDE R6, R10, 0x4, R6 ;  /* 0x000000040a067825 */ /* 0x000fc800078e0206 */
[----:B------:R-:W-:Y:S01]  /*0270*/  IMAD.WIDE R8, R11, 0x4, R8 ;  /* 0x000000040b087825 */ /* 0x000fe200078e0208 */
[----:B------:R-:W2:Y:S04]  /*0280*/  LDG.E R13, desc[UR8][R6.64+-0x10] ;  /* 0xfffff008060d7981 */ /* 0x000ea8000c1e1900 */
[----:B------:R-:W2:Y:S04]  /*0290*/  LDG.E R15, desc[UR8][R8.64+-0x10] ;  /* 0xfffff008080f7981 */ /* 0x000ea8000c1e1900 */
[----:B------:R-:W3:Y:S04]  /*02a0*/  LDG.E R17, desc[UR8][R8.64+-0xc] ;  /* 0xfffff40808117981 */ /* 0x000ee8000c1e1900 */
[----:B------:R-:W4:Y:S04]  /*02b0*/  LDG.E R19, desc[UR8][R8.64+-0x8] ;  /* 0xfffff80808137981 */ /* 0x000f28000c1e1900 */
[----:B------:R-:W5:Y:S01]  /*02c0*/  LDG.E R21, desc[UR8][R8.64+-0x4] ;  /* 0xfffffc0808157981 */ /* 0x000f62000c1e1900 */
[----:B--2---:R-:W-:-:S05]  /*02d0*/  FFMA R13, -R0, R13, R15 ;  /* 0x0000000d000d7223 */ /* 0x004fca000000010f */
[----:B------:R0:W-:Y:S04]  /*02e0*/  STG.E desc[UR8][R8.64+-0x10], R13 ;  /* 0xfffff00d08007986 */ /* 0x0001e8000c101908 */
[----:B------:R-:W3:Y:S02]  /*02f0*/  LDG.E R15, desc[UR8][R6.64+-0xc] ;  /* 0xfffff408060f7981 */ /* 0x000ee4000c1e1900 */
[----:B---3--:R-:W-:-:S05]  /*0300*/  FFMA R15, -R0, R15, R17 ;  /* 0x0000000f000f7223 */ /* 0x008fca0000000111 */
[----:B------:R1:W-:Y:S04]  /*0310*/  STG.E desc[UR8][R8.64+-0xc], R15 ;  /* 0xfffff40f08007986 */ /* 0x0003e8000c101908 */
[----:B------:R-:W4:Y:S02]  /*0320*/  LDG.E R17, desc[UR8][R6.64+-0x8] ;  /* 0xfffff80806117981 */ /* 0x000f24000c1e1900 */
[----:B----4-:R-:W-:-:S05]  /*0330*/  FFMA R17, -R0, R17, R19 ;  /* 0x0000001100117223 */ /* 0x010fca0000000113 */
[----:B------:R2:W-:Y:S04]  /*0340*/  STG.E desc[UR8][R8.64+-0x8], R17 ;  /* 0xfffff81108007986 */ /* 0x0005e8000c101908 */
[----:B------:R-:W5:Y:S02]  /*0350*/  LDG.E R19, desc[UR8][R6.64+-0x4] ;  /* 0xfffffc0806137981 */ /* 0x000f64000c1e1900 */
[C---:B-----5:R-:W-:Y:S02]  /*0360*/  FFMA R19, -R0.reuse, R19, R21 ;  /* 0x0000001300137223 */ /* 0x060fe40000000115 */
[----:B------:R-:W3:Y:S04]  /*0370*/  LDG.E R21, desc[UR8][R8.64] ;  /* 0x0000000808157981 */ /* 0x000ee8000c1e1900 */
[----:B------:R4:W-:Y:S04]  /*0380*/  STG.E desc[UR8][R8.64+-0x4], R19 ;  /* 0xfffffc1308007986 */ /* 0x0009e8000c101908 */
[----:B0-----:R-:W3:Y:S02]  /*0390*/  LDG.E R13, desc[UR8][R6.64] ;  /* 0x00000008060d7981 */ /* 0x001ee4000c1e1900 */
[----:B---3--:R-:W-:-:S02]  /*03a0*/  FFMA R13, -R0, R13, R21 ;  /* 0x0000000d000d7223 */ /* 0x008fc40000000115 */
[----:B------:R-:W3:Y:S04]  /*03b0*/  LDG.E R21, desc[UR8][R8.64+0x4] ;  /* 0x0000040808157981 */ /* 0x000ee8000c1e1900 */
[----:B------:R0:W-:Y:S04]  /*03c0*/  STG.E desc[UR8][R8.64], R13 ;  /* 0x0000000d08007986 */ /* 0x0001e8000c101908 */
[----:B-1----:R-:W3:Y:S02]  /*03d0*/  LDG.E R15, desc[UR8][R6.64+0x4] ;  /* 0x00000408060f7981 */ /* 0x002ee4000c1e1900 */
[----:B---3--:R-:W-:-:S02]  /*03e0*/  FFMA R15, -R0, R15, R21 ;  /* 0x0000000f000f7223 */ /* 0x008fc40000000115 */
[----:B------:R-:W3:Y:S04]  /*03f0*/  LDG.E R21, desc[UR8][R8.64+0x8] ;  /* 0x0000080808157981 */ /* 0x000ee8000c1e1900 */
[----:B------:R0:W-:Y:S04]  /*0400*/  STG.E desc[UR8][R8.64+0x4], R15 ;  /* 0x0000040f08007986 */ /* 0x0001e8000c101908 */
[----:B--2---:R-:W3:Y:S01]  /*0410*/  LDG.E R17, desc[UR8][R6.64+0x8] ;  /* 0x0000080806117981 */ /* 0x004ee2000c1e1900 */
[----:B------:R-:W-:Y:S02]  /*0420*/  VIADD R12, R12, 0x8 ;  /* 0x000000080c0c7836 */ /* 0x000fe40000000000 */
[----:B---3--:R-:W-:-:S02]  /*0430*/  FFMA R17, -R0, R17, R21 ;  /* 0x0000001100117223 */ /* 0x008fc40000000115 */
[----:B------:R-:W2:Y:S04]  /*0440*/  LDG.E R21, desc[UR8][R8.64+0xc] ;  /* 0x00000c0808157981 */ /* 0x000ea8000c1e1900 */
[----:B------:R0:W-:Y:S04]  /*0450*/  STG.E desc[UR8][R8.64+0x8], R17 ;  /* 0x0000081108007986 */ /* 0x0001e8000c101908 */
[----:B----4-:R-:W2:Y:S01]  /*0460*/  LDG.E R19, desc[UR8][R6.64+0xc] ;  /* 0x00000c0806137981 */ /* 0x010ea2000c1e1900 */
[----:B------:R-:W-:Y:S02]  /*0470*/  ISETP.NE.AND P1, PT, R12, RZ, PT ;  /* 0x000000ff0c00720c */ /* 0x000fe40003f25270 */
[----:B------:R-:W-:-:S02]  /*0480*/  IADD3 R10, PT, PT, R10, 0x8, RZ ;  /* 0x000000080a0a7810 */ /* 0x000fc40007ffe0ff */
[----:B------:R-:W-:Y:S01]  /*0490*/  IADD3 R11, PT, PT, R11, 0x8, RZ ;  /* 0x000000080b0b7810 */ /* 0x000fe20007ffe0ff */
[----:B--2---:R-:W-:-:S05]  /*04a0*/  FFMA R19, -R0, R19, R21 ;  /* 0x0000001300137223 */ /* 0x004fca0000000115 */
[----:B------:R0:W-:Y:S03]  /*04b0*/  STG.E desc[UR8][R8.64+0xc], R19 ;  /* 0x00000c1308007986 */ /* 0x0001e6000c101908 */
[----:B------:R-:W-:Y:S05]  /*04c0*/  @P1 BRA `(.L_x_1) ;  /* 0xfffffffc00541947 */ /* 0x000fea000383ffff */
.L_x_0:
[----:B------:R-:W-:Y:S05]  /*04d0*/  @!P0 EXIT ;  /* 0x000000000000894d */ /* 0x000fea0003800000 */
[----:B------:R-:W-:Y:S02]  /*04e0*/  ISETP.GE.U32.AND P0, PT, R14, 0x4, PT ;  /* 0x000000040e00780c */ /* 0x000fe40003f06070 */
[----:B------:R-:W-:-:S04]  /*04f0*/  LOP3.LUT R10, R5, 0x3, RZ, 0xc0, !PT ;  /* 0x00000003050a7812 */ /* 0x000fc800078ec0ff */
[----:B------:R-:W-:-:S07]  /*0500*/  ISETP.NE.AND P1, PT, R10, RZ, PT ;  /* 0x000000ff0a00720c */ /* 0x000fce0003f25270 */
[----:B------:R-:W-:Y:S06]  /*0510*/  @!P0 BRA `(.L_x_2) ;  /* 0x00000000005c8947 */ /* 0x000fec0003800000 */
[----:B------:R-:W1:Y:S01]  /*0520*/  LDC.64 R6, c[0x0][0x3a8] ;  /* 0x0000ea00ff067b82 */ /* 0x000e620000000a00 */
[-C--:B------:R-:W-:Y:S02]  /*0530*/  IADD3 R11, PT, PT, R2, R4.reuse, RZ ;  /* 0x00000004020b7210 */ /* 0x080fe40007ffe0ff */
[----:B0-----:R-:W-:-:S05]  /*0540*/  IADD3 R13, PT, PT, R3, R4, RZ ;  /* 0x00000004030d7210 */ /* 0x001fca0007ffe0ff */
[----:B------:R-:W0:Y:S01]  /*0550*/  LDC.64 R8, c[0x0][0x398] ;  /* 0x0000e600ff087b82 */ /* 0x000e220000000a00 */
[----:B-1----:R-:W-:-:S05]  /*0560*/  IMAD.WIDE R6, R11, 0x4, R6 ;  /* 0x000000040b067825 */ /* 0x002fca00078e0206 */
[----:B------:R-:W2:Y:S01]  /*0570*/  LDG.E R11, desc[UR8][R6.64] ;  /* 0x00000008060b7981 */ /* 0x000ea2000c1e1900 */
[----:B0-----:R-:W-:-:S05]  /*0580*/  IMAD.WIDE R8, R13, 0x4, R8 ;  /* 0x000000040d087825 */ /* 0x001fca00078e0208 */
        /* <DEDUP_REMOVED lines=12> */
[----:B------:R-:W5:Y:S01]  /*0650*/  LDG.E R17, desc[UR8][R6.64+0xc] ;  /* 0x00000c0806117981 */ /* 0x000f62000c1e1900 */
[----:B------:R-:W-:Y:S02]  /*0660*/  VIADD R4, R4, 0x4 ;  /* 0x0000000404047836 */ /* 0x000fe40000000000 */
[----:B-----5:R-:W-:-:S05]  /*0670*/  FFMA R17, -R0, R17, R19 ;  /* 0x0000001100117223 */ /* 0x020fca0000000113 */
[----:B------:R1:W-:Y:S02]  /*0680*/  STG.E desc[UR8][R8.64+0xc], R17 ;  /* 0x00000c1108007986 */ /* 0x0003e4000c101908 */
.L_x_2:
[----:B------:R-:W-:Y:S05]  /*0690*/  @!P1 EXIT ;  /* 0x000000000000994d */ /* 0x000fea0003800000 */
[----:B------:R-:W-:Y:S02]  /*06a0*/  ISETP.NE.AND P0, PT, R10, 0x1, PT ;  /* 0x000000010a00780c */ /* 0x000fe40003f05270 */
[----:B------:R-:W-:-:S04]  /*06b0*/  LOP3.LUT R5, R5, 0x1, RZ, 0xc0, !PT ;  /* 0x0000000105057812 */ /* 0x000fc800078ec0ff */
[----:B------:R-:W-:-:S07]  /*06c0*/  ISETP.NE.U32.AND P1, PT, R5, 0x1, PT ;  /* 0x000000010500780c */ /* 0x000fce0003f25070 */
[----:B------:R-:W-:Y:S06]  /*06d0*/  @!P0 BRA `(.L_x_3) ;  /* 0x00000000003c8947 */ /* 0x000fec0003800000 */
[----:B------:R-:W2:Y:S01]  /*06e0*/  LDC.64 R6, c[0x0][0x3a8] ;  /* 0x0000ea00ff067b82 */ /* 0x000ea20000000a00 */
[-C--:B------:R-:W-:Y:S02]  /*06f0*/  IADD3 R5, PT, PT, R2, R4.reuse, RZ ;  /* 0x0000000402057210 */ /* 0x080fe40007ffe0ff */
[----:B-1----:R-:W-:-:S05]  /*0700*/  IADD3 R11, PT, PT, R3, R4, RZ ;  /* 0x00000004030b7210 */ /* 0x002fca0007ffe0ff */
[----:B0-----:R-:W0:Y:S01]  /*0710*/  LDC.64 R8, c[0x0][0x398] ;  /* 0x0000e600ff087b82 */ /* 0x001e220000000a00 */
[----:B--2---:R-:W-:-:S05]  /*0720*/  IMAD.WIDE R6, R5, 0x4, R6 ;  /* 0x0000000405067825 */ /* 0x004fca00078e0206 */
[----:B------:R-:W2:Y:S01]  /*0730*/  LDG.E R5, desc[UR8][R6.64] ;  /* 0x0000000806057981 */ /* 0x000ea2000c1e1900 */
[----:B0-----:R-:W-:-:S05]  /*0740*/  IMAD.WIDE R8, R11, 0x4, R8 ;  /* 0x000000040b087825 */ /* 0x001fca00078e0208 */
[----:B------:R-:W2:Y:S04]  /*0750*/  LDG.E R11, desc[UR8][R8.64] ;  /* 0x00000008080b7981 */ /* 0x000ea8000c1e1900 */
[----:B------:R-:W3:Y:S01]  /*0760*/  LDG.E R13, desc[UR8][R8.64+0x4] ;  /* 0x00000408080d7981 */ /* 0x000ee2000c1e1900 */
[----:B--2---:R-:W-:-:S05]  /*0770*/  FFMA R5, -R0, R5, R11 ;  /* 0x0000000500057223 */ /* 0x004fca000000010b */
[----:B------:R2:W-:Y:S04]  /*0780*/  STG.E desc[UR8][R8.64], R5 ;  /* 0x0000000508007986 */ /* 0x0005e8000c101908 */
[----:B------:R-:W3:Y:S01]  /*0790*/  LDG.E R11, desc[UR8][R6.64+0x4] ;  /* 0x00000408060b7981 */ /* 0x000ee2000c1e1900 */
[----:B------:R-:W-:Y:S01]  /*07a0*/  IADD3 R4, PT, PT, R4, 0x2, RZ ;  /* 0x0000000204047810 */ /* 0x000fe20007ffe0ff */
[----:B---3--:R-:W-:-:S05]  /*07b0*/  FFMA R11, -R0, R11, R13 ;  /* 0x0000000b000b7223 */ /* 0x008fca000000010d */
[----:B------:R2:W-:Y:S02]  /*07c0*/  STG.E desc[UR8][R8.64+0x4], R11 ;  /* 0x0000040b08007986 */ /* 0x0005e4000c101908 */
.L_x_3:
[----:B------:R-:W-:Y:S05]  /*07d0*/  @P1 EXIT ;  /* 0x000000000000194d */ /* 0x000fea0003800000 */
[----:B------:R-:W3:Y:S01]  /*07e0*/  LDC.64 R6, c[0x0][0x3a8] ;  /* 0x0000ea00ff067b82 */ /* 0x000ee20000000a00 */
[-C--:B--2---:R-:W-:Y:S02]  /*07f0*/  IADD3 R5, PT, PT, R2, R4.reuse, RZ ;  /* 0x0000000402057210 */ /* 0x084fe40007ffe0ff */
[----:B-1----:R-:W-:-:S05]  /*0800*/  IADD3 R11, PT, PT, R3, R4, RZ ;  /* 0x00000004030b7210 */ /* 0x002fca0007ffe0ff */
[----:B0-----:R-:W0:Y:S01]  /*0810*/  LDC.64 R8, c[0x0][0x398] ;  /* 0x0000e600ff087b82 */ /* 0x001e220000000a00 */
[----:B---3--:R-:W-:-:S06]  /*0820*/  IMAD.WIDE R2, R5, 0x4, R6 ;  /* 0x0000000405027825 */ /* 0x008fcc00078e0206 */
[----:B------:R-:W2:Y:S01]  /*0830*/  LDG.E R3, desc[UR8][R2.64] ;  /* 0x0000000802037981 */ /* 0x000ea2000c1e1900 */
[----:B0-----:R-:W-:-:S05]  /*0840*/  IMAD.WIDE R4, R11, 0x4, R8 ;  /* 0x000000040b047825 */ /* 0x001fca00078e0208 */
[----:B------:R-:W2:Y:S02]  /*0850*/  LDG.E R7, desc[UR8][R4.64] ;  /* 0x0000000804077981 */ /* 0x000ea4000c1e1900 */
[----:B--2---:R-:W-:-:S05]  /*0860*/  FFMA R7, -R0, R3, R7 ;  /* 0x0000000300077223 */ /* 0x004fca0000000107 */
[----:B------:R-:W-:Y:S01]  /*0870*/  STG.E desc[UR8][R4.64], R7 ;  /* 0x0000000704007986 */ /* 0x000fe2000c101908 */
[----:B------:R-:W-:Y:S05]  /*0880*/  EXIT ;  /* 0x000000000000794d */ /* 0x000fea0003800000 */
.L_x_4:
[----:B------:R-:W-:-:S00]  /*0890*/  BRA `(.L_x_4) ;  /* 0xfffffffc00fc7947 */ /* 0x000fc0000383ffff */
[----:B------:R-:W-:-:S00]  /*08a0*/  NOP ;  /* 0x0000000000007918 */ /* 0x000fc00000000000 */
        /* <DEDUP_REMOVED lines=13> */
.L_x_5:


//--------------------- .nv.shared.reserved.0     --------------------------
	.section	.nv.shared.reserved.0,"aw",@nobits
	.weak		__nv_reservedSMEM_offset_0_alias
	.size		__nv_reservedSMEM_offset_0_alias, 0, 64
	.other		__nv_reservedSMEM_offset_0_alias,@"STO_CUDA_RESERVED_SHARED STV_DEFAULT"
__nv_reservedSMEM_offset_0_alias:
	.zero		0
	.zero		64


//--------------------- .nv.constant0.stochasticGradientDescentKernel --------------------------
	.section	.nv.constant0.stochasticGradientDescentKernel,"a",@progbits
	.sectionflags	@""
	.align	4
.nv.constant0.stochasticGradientDescentKernel:
	.zero		944


//--------------------- SYMBOLS --------------------------

	.type		.nv.reservedSmem.offset0,@object
	.size		.nv.reservedSmem.offset0,0x4
